//
// Generated by NVIDIA NVVM Compiler
//
// Compiler Build ID: CL-36424714
// Cuda compilation tools, release 13.0, V13.0.88
// Based on NVVM 20.0.0
//

.version 9.0
.target sm_100
.address_size 64

	// .globl	_Z9helloCUDAv
.extern .func  (.param .b32 func_retval0) vprintf
(
	.param .b64 vprintf_param_0,
	.param .b64 vprintf_param_1
)
;
.global .align 1 .b8 $str[32] = {72, 101, 108, 108, 111, 32, 102, 114, 111, 109, 32, 67, 85, 68, 65, 33, 32, 84, 104, 114, 101, 97, 100, 32, 73, 68, 58, 32, 37, 100, 10};

.visible .entry _Z9helloCUDAv()
{
	.local .align 8 .b8 	__local_depot0[8];
	.reg .b64 	%SP;
	.reg .b64 	%SPL;
	.reg .b32 	%r<4>;
	.reg .b64 	%rd<5>;

	mov.u64 	%SPL, __local_depot0;
	cvta.local.u64 	%SP, %SPL;
	add.u64 	%rd1, %SP, 0;
	add.u64 	%rd2, %SPL, 0;
	mov.u32 	%r1, %tid.x;
	st.local.u32 	[%rd2], %r1;
	mov.u64 	%rd3, $str;
	cvta.global.u64 	%rd4, %rd3;
	{ // callseq 0, 0
	.param .b64 param0;
	st.param.b64 	[param0], %rd4;
	.param .b64 param1;
	st.param.b64 	[param1], %rd1;
	.param .b32 retval0;
	call.uni (retval0), 
	vprintf, 
	(
	param0, 
	param1
	);
	ld.param.b32 	%r2, [retval0];
	} // callseq 0
	ret;

}


// ===== COMPILED SASS (sm_100) =====

	.target	sm_100

	.elftype	@"ET_EXEC"


//--------------------- .note.nv.tkinfo           --------------------------
	.section	.note.nv.tkinfo,"",@"SHT_NOTE"
	.sectionflags	@"SHF_NOTE_NV_TKINFO"
	.tkinfo
        /*0018*/ 	.word	0x00000002
        /*0030*/ 	.string	""
        /*0030*/ 	.string	"ptxas"
        /*0030*/ 	.string	"Cuda compilation tools, release 13.0, V13.0.88"
        /*0030*/ 	.string	"Build cuda_13.0.r13.0/compiler.36424714_0"
        /*0030*/ 	.string	"-arch sm_100 -m 64 "



//--------------------- .note.nv.cuinfo           --------------------------
	.section	.note.nv.cuinfo,"",@"SHT_NOTE"
	.sectionflags	@"SHF_NOTE_NV_CUINFO"
        /*0018*/ 	.short	0x0002
        /*001a*/ 	.short	0x0064
        /*001c*/ 	.short	0x0082
	.zero		2


//--------------------- .nv.info                  --------------------------
	.section	.nv.info,"",@"SHT_CUDA_INFO"
	.align	4


	//----- nvinfo : EIATTR_REGCOUNT
	.align		4
        /*0000*/ 	.byte	0x04, 0x2f
        /*0002*/ 	.short	(.L_2 - .L_1)
	.align		4
.L_1:
        /*0004*/ 	.word	index@(_Z9helloCUDAv)
        /*0008*/ 	.word	0x00000018


	//----- nvinfo : EIATTR_FRAME_SIZE
	.align		4
.L_2:
        /*000c*/ 	.byte	0x04, 0x11
        /*000e*/ 	.short	(.L_4 - .L_3)
	.align		4
.L_3:
        /*0010*/ 	.word	index@(_Z9helloCUDAv)
        /*0014*/ 	.word	0x00000008


	//----- nvinfo : EIATTR_MIN_STACK_SIZE
	.align		4
.L_4:
        /*0018*/ 	.byte	0x04, 0x12
        /*001a*/ 	.short	(.L_6 - .L_5)
	.align		4
.L_5:
        /*001c*/ 	.word	index@(_Z9helloCUDAv)
        /*0020*/ 	.word	0x00000008
.L_6:


//--------------------- .nv.compat                --------------------------
	.section	.nv.compat,"",@"SHT_CUDA_COMPAT_INFO"
	.align	4
        /*0000*/ 	.byte	0x02, 0x09, 0x00, 0x00, 0x02, 0x02, 0x01, 0x00, 0x02, 0x05, 0x05, 0x00, 0x03, 0x07, 0x01, 0x01
        /*0010*/ 	.byte	0x02, 0x03, 0x00, 0x00, 0x02, 0x06, 0x01, 0x00, 0x04, 0x0b, 0x08, 0x00, 0x09, 0x00, 0x00, 0x00
        /*0020*/ 	.byte	0x00, 0x00, 0x00, 0x00


//--------------------- .nv.info._Z9helloCUDAv    --------------------------
	.section	.nv.info._Z9helloCUDAv,"",@"SHT_CUDA_INFO"
	.sectionflags	@""
	.align	4


	//----- nvinfo : EIATTR_CUDA_API_VERSION
	.align		4
        /*0000*/ 	.byte	0x04, 0x37
        /*0002*/ 	.short	(.L_8 - .L_7)
.L_7:
        /*0004*/ 	.word	0x00000082


	//----- nvinfo : EIATTR_SPARSE_MMA_MASK
	.align		4
.L_8:
        /*0008*/ 	.byte	0x03, 0x50
        /*000a*/ 	.short	0x0000


	//----- nvinfo : EIATTR_MAXREG_COUNT
	.align		4
        /*000c*/ 	.byte	0x03, 0x1b
        /*000e*/ 	.short	0x00ff


	//----- nvinfo : EIATTR_EXTERNS
	.align		4
        /*0010*/ 	.byte	0x04, 0x0f
        /*0012*/ 	.short	(.L_10 - .L_9)


	//   ....[0]....
	.align		4
.L_9:
        /*0014*/ 	.word	index@(vprintf)


	//----- nvinfo : EIATTR_MERCURY_ISA_VERSION
	.align		4
.L_10:
        /*0018*/ 	.byte	0x03, 0x5f
        /*001a*/ 	.short	0x0101


	//----- nvinfo : EIATTR_VRC_CTA_INIT_COUNT
	.align		4
        /*001c*/ 	.byte	0x02, 0x4a
	.zero		1
	.zero		1


	//----- nvinfo : EIATTR_SYSCALL_OFFSETS
	.align		4
        /*0020*/ 	.byte	0x04, 0x46
        /*0022*/ 	.short	(.L_12 - .L_11)


	//   ....[0]....
.L_11:
        /*0024*/ 	.word	0x000000e0


	//----- nvinfo : EIATTR_EXIT_INSTR_OFFSETS
	.align		4
.L_12:
        /*0028*/ 	.byte	0x04, 0x1c
        /*002a*/ 	.short	(.L_14 - .L_13)


	//   ....[0]....
.L_13:
        /*002c*/ 	.word	0x000000f0


	//----- nvinfo : EIATTR_SW_WAR
	.align		4
.L_14:
        /*0030*/ 	.byte	0x04, 0x36
        /*0032*/ 	.short	(.L_16 - .L_15)
.L_15:
        /*0034*/ 	.word	0x00000008
.L_16:


//--------------------- .nv.callgraph             --------------------------
	.section	.nv.callgraph,"",@"SHT_CUDA_CALLGRAPH"
	.align	4
	.sectionentsize	8
	.align		4
        /*0000*/ 	.word	0x00000000
	.align		4
        /*0004*/ 	.word	0xffffffff
	.align		4
        /*0008*/ 	.word	index@(_Z9helloCUDAv)
	.align		4
        /*000c*/ 	.word	index@(vprintf)
	.align		4
        /*0010*/ 	.word	0x00000000
	.align		4
        /*0014*/ 	.word	0xfffffffe
	.align		4
        /*0018*/ 	.word	0x00000000
	.align		4
        /*001c*/ 	.word	0xfffffffd
	.align		4
        /*0020*/ 	.word	0x00000000
	.align		4
        /*0024*/ 	.word	0xfffffffc


//--------------------- .nv.constant4             --------------------------
	.section	.nv.constant4,"a",@progbits
	.align	8
	.align		8
.nv.constant4:
        /*0000*/ 	.dword	vprintf
	.align		8
        /*0008*/ 	.dword	$str


//--------------------- .text._Z9helloCUDAv       --------------------------
	.section	.text._Z9helloCUDAv,"ax",@progbits
	.align	128
        .global         _Z9helloCUDAv
        .type           _Z9helloCUDAv,@function
        .size           _Z9helloCUDAv,(.L_x_2 - _Z9helloCUDAv)
        .other          _Z9helloCUDAv,@"STO_CUDA_ENTRY STV_DEFAULT"
_Z9helloCUDAv:
.text._Z9helloCUDAv:
[----:B------:R-:W0:Y:S01]  /*0000*/  LDC R1, c[0x0][0x37c] ;  /* 0x0000df00ff017b82 */ /* 0x000e220000000800 */
[----:B------:R-:W1:Y:S01]  /*0010*/  S2R R8, SR_TID.X ;  /* 0x0000000000087919 */ /* 0x000e620000002100 */
[----:B0-----:R-:W-:Y:S01]  /*0020*/  VIADD R1, R1, 0xfffffff8 ;  /* 0xfffffff801017836 */ /* 0x001fe20000000000 */
[----:B------:R-:W-:Y:S01]  /*0030*/  MOV R0, 0x0 ;  /* 0x0000000000007802 */ /* 0x000fe20000000f00 */
[----:B------:R-:W0:Y:S04]  /*0040*/  LDCU UR4, c[0x0][0x2f8] ;  /* 0x00005f00ff0477ac */ /* 0x000e280008000800 */
[----:B------:R2:W3:Y:S01]  /*0050*/  LDC.64 R2, c[0x4][R0] ;  /* 0x0100000000027b82 */ /* 0x0004e20000000a00 */
[----:B------:R-:W4:Y:S01]  /*0060*/  LDCU.64 UR6, c[0x4][0x8] ;  /* 0x01000100ff0677ac */ /* 0x000f220008000a00 */
[----:B------:R-:W5:Y:S01]  /*0070*/  LDCU UR5, c[0x0][0x2fc] ;  /* 0x00005f80ff0577ac */ /* 0x000f620008000800 */
[----:B0-----:R-:W-:Y:S01]  /*0080*/  IADD3 R6, P0, PT, R1, UR4, RZ ;  /* 0x0000000401067c10 */ /* 0x001fe2000ff1e0ff */
[----:B----4-:R-:W-:Y:S01]  /*0090*/  IMAD.U32 R4, RZ, RZ, UR6 ;  /* 0x00000006ff047e24 */ /* 0x010fe2000f8e00ff */
[----:B------:R-:W-:-:S03]  /*00a0*/  MOV R5, UR7 ;  /* 0x0000000700057c02 */ /* 0x000fc60008000f00 */
[----:B-----5:R-:W-:Y:S01]  /*00b0*/  IMAD.X R7, RZ, RZ, UR5, P0 ;  /* 0x00000005ff077e24 */ /* 0x020fe200080e06ff */
[----:B-1----:R2:W-:Y:S07]  /*00c0*/  STL [R1], R8 ;  /* 0x0000000801007387 */ /* 0x0025ee0000100800 */
[----:B------:R-:W-:-:S07]  /*00d0*/  LEPC R20, `(.L_x_0) ;  /* 0x000000001014794e */ /* 0x000fce0000000000 */
[----:B--23--:R-:W-:Y:S05]  /*00e0*/  CALL.ABS.NOINC R2 ;  /* 0x0000000002007343 */ /* 0x00cfea0003c00000 */
.L_x_0:
[----:B------:R-:W-:Y:S05]  /*00f0*/  EXIT ;  /* 0x000000000000794d */ /* 0x000fea0003800000 */
.L_x_1:
[----:B------:R-:W-:-:S00]  /*0100*/  BRA `(.L_x_1) ;  /* 0xfffffffc00fc7947 */ /* 0x000fc0000383ffff */
[----:B------:R-:W-:-:S00]  /*0110*/  NOP ;  /* 0x0000000000007918 */ /* 0x000fc00000000000 */
        /* <DEDUP_REMOVED lines=14> */
.L_x_2:


//--------------------- .nv.global.init           --------------------------
	.section	.nv.global.init,"aw",@progbits
.nv.global.init:
	.type		$str,@object
	.size		$str,(.L_0 - $str)
$str:
        /*0000*/ 	.byte	0x48, 0x65, 0x6c, 0x6c, 0x6f, 0x20, 0x66, 0x72, 0x6f, 0x6d, 0x20, 0x43, 0x55, 0x44, 0x41, 0x21
        /*0010*/ 	.byte	0x20, 0x54, 0x68, 0x72, 0x65, 0x61, 0x64, 0x20, 0x49, 0x44, 0x3a, 0x20, 0x25, 0x64, 0x0a, 0x00
.L_0:


//--------------------- .nv.shared.reserved.0     --------------------------
	.section	.nv.shared.reserved.0,"aw",@nobits
	.weak		__nv_reservedSMEM_offset_0_alias
	.size		__nv_reservedSMEM_offset_0_alias, 0, 64
	.other		__nv_reservedSMEM_offset_0_alias,@"STO_CUDA_RESERVED_SHARED STV_DEFAULT"
__nv_reservedSMEM_offset_0_alias:
	.zero		0
	.zero		64


//--------------------- .nv.constant0._Z9helloCUDAv --------------------------
	.section	.nv.constant0._Z9helloCUDAv,"a",@progbits
	.sectionflags	@""
	.align	4
.nv.constant0._Z9helloCUDAv:
	.zero		896


//--------------------- SYMBOLS --------------------------

	.type		.nv.reservedSmem.offset0,@object
	.size		.nv.reservedSmem.offset0,0x4
	.type		vprintf,@function
